//
// Generated by NVIDIA NVVM Compiler
//
// Compiler Build ID: CL-36424714
// Cuda compilation tools, release 13.0, V13.0.88
// Based on NVVM 20.0.0
//

.version 9.0
.target sm_100
.address_size 64

	// .globl	_Z26positional_encoding_kernelPfii
.global .align 4 .b8 __cudart_i2opi_f[24] = {65, 144, 67, 60, 153, 149, 98, 219, 192, 221, 52, 245, 209, 87, 39, 252, 41, 21, 68, 78, 110, 131, 249, 162};

.visible .entry _Z26positional_encoding_kernelPfii(
	.param .u64 .ptr .align 1 _Z26positional_encoding_kernelPfii_param_0,
	.param .u32 _Z26positional_encoding_kernelPfii_param_1,
	.param .u32 _Z26positional_encoding_kernelPfii_param_2
)
{
	.local .align 4 .b8 	__local_depot0[28];
	.reg .b64 	%SP;
	.reg .b64 	%SPL;
	.reg .pred 	%p<19>;
	.reg .b32 	%r<94>;
	.reg .b32 	%f<74>;
	.reg .b64 	%rd<43>;
	.reg .b64 	%fd<5>;

	mov.u64 	%SPL, __local_depot0;
	ld.param.u64 	%rd16, [_Z26positional_encoding_kernelPfii_param_0];
	ld.param.u32 	%r31, [_Z26positional_encoding_kernelPfii_param_1];
	ld.param.u32 	%r30, [_Z26positional_encoding_kernelPfii_param_2];
	add.u64 	%rd1, %SPL, 0;
	mov.u32 	%r32, %ntid.x;
	mov.u32 	%r33, %ctaid.x;
	mov.u32 	%r34, %tid.x;
	mad.lo.s32 	%r1, %r32, %r33, %r34;
	mul.lo.s32 	%r35, %r30, %r31;
	setp.ge.s32 	%p1, %r1, %r35;
	@%p1 bra 	$L__BB0_21;
	div.s32 	%r36, %r1, %r30;
	mul.lo.s32 	%r37, %r36, %r30;
	sub.s32 	%r38, %r1, %r37;
	and.b32  	%r39, %r38, 1;
	setp.eq.b32 	%p2, %r39, 1;
	and.b32  	%r40, %r38, -2;
	cvt.rn.f32.s32 	%f15, %r40;
	mul.f32 	%f16, %f15, 0f3F000000;
	mul.f32 	%f17, %f16, 0fC1135D8E;
	cvt.rn.f32.s32 	%f18, %r30;
	div.rn.f32 	%f19, %f17, %f18;
	fma.rn.f32 	%f20, %f19, 0f3BBB989D, 0f3F000000;
	cvt.sat.f32.f32 	%f21, %f20;
	mov.f32 	%f22, 0f4B400001;
	mov.f32 	%f23, 0f437C0000;
	fma.rm.f32 	%f24, %f21, %f23, %f22;
	add.f32 	%f25, %f24, 0fCB40007F;
	neg.f32 	%f26, %f25;
	fma.rn.f32 	%f27, %f19, 0f3FB8AA3B, %f26;
	fma.rn.f32 	%f28, %f19, 0f32A57060, %f27;
	mov.b32 	%r41, %f24;
	shl.b32 	%r42, %r41, 23;
	mov.b32 	%f29, %r42;
	ex2.approx.ftz.f32 	%f30, %f28;
	mul.f32 	%f31, %f30, %f29;
	cvt.rn.f32.s32 	%f32, %r36;
	mul.f32 	%f1, %f31, %f32;
	@%p2 bra 	$L__BB0_11;
	mul.f32 	%f52, %f1, 0f3F22F983;
	cvt.rni.s32.f32 	%r89, %f52;
	cvt.rn.f32.s32 	%f53, %r89;
	fma.rn.f32 	%f54, %f53, 0fBFC90FDA, %f1;
	fma.rn.f32 	%f55, %f53, 0fB3A22168, %f54;
	fma.rn.f32 	%f71, %f53, 0fA7C234C5, %f55;
	abs.f32 	%f3, %f1;
	setp.ltu.f32 	%p11, %f3, 0f47CE4780;
	@%p11 bra 	$L__BB0_10;
	setp.neu.f32 	%p12, %f3, 0f7F800000;
	@%p12 bra 	$L__BB0_5;
	mov.f32 	%f58, 0f00000000;
	mul.rn.f32 	%f71, %f1, %f58;
	mov.b32 	%r89, 0;
	bra.uni 	$L__BB0_10;
$L__BB0_5:
	mov.b32 	%r3, %f1;
	shl.b32 	%r66, %r3, 8;
	or.b32  	%r4, %r66, -2147483648;
	mov.b64 	%rd39, 0;
	mov.b32 	%r86, 0;
	mov.u64 	%rd37, __cudart_i2opi_f;
	mov.u64 	%rd38, %rd1;
$L__BB0_6:
	.pragma "nounroll";
	ld.global.nc.u32 	%r67, [%rd37];
	mad.wide.u32 	%rd28, %r67, %r4, %rd39;
	shr.u64 	%rd39, %rd28, 32;
	st.local.u32 	[%rd38], %rd28;
	add.s32 	%r86, %r86, 1;
	add.s64 	%rd38, %rd38, 4;
	add.s64 	%rd37, %rd37, 4;
	setp.ne.s32 	%p13, %r86, 6;
	@%p13 bra 	$L__BB0_6;
	shr.u32 	%r68, %r3, 23;
	st.local.u32 	[%rd1+24], %rd39;
	and.b32  	%r7, %r68, 31;
	and.b32  	%r69, %r68, 224;
	add.s32 	%r70, %r69, -128;
	shr.u32 	%r71, %r70, 5;
	mul.wide.u32 	%rd29, %r71, 4;
	sub.s64 	%rd8, %rd1, %rd29;
	ld.local.u32 	%r87, [%rd8+24];
	ld.local.u32 	%r88, [%rd8+20];
	setp.eq.s32 	%p14, %r7, 0;
	@%p14 bra 	$L__BB0_9;
	shf.l.wrap.b32 	%r87, %r88, %r87, %r7;
	ld.local.u32 	%r72, [%rd8+16];
	shf.l.wrap.b32 	%r88, %r72, %r88, %r7;
$L__BB0_9:
	shr.u32 	%r73, %r87, 30;
	shf.l.wrap.b32 	%r74, %r88, %r87, 2;
	shl.b32 	%r75, %r88, 2;
	shr.u32 	%r76, %r74, 31;
	add.s32 	%r77, %r76, %r73;
	neg.s32 	%r78, %r77;
	setp.lt.s32 	%p15, %r3, 0;
	selp.b32 	%r89, %r78, %r77, %p15;
	xor.b32  	%r79, %r74, %r3;
	shr.s32 	%r80, %r74, 31;
	xor.b32  	%r81, %r80, %r74;
	xor.b32  	%r82, %r80, %r75;
	cvt.u64.u32 	%rd30, %r81;
	shl.b64 	%rd31, %rd30, 32;
	cvt.u64.u32 	%rd32, %r82;
	or.b64  	%rd33, %rd31, %rd32;
	cvt.rn.f64.s64 	%fd3, %rd33;
	mul.f64 	%fd4, %fd3, 0d3BF921FB54442D19;
	cvt.rn.f32.f64 	%f56, %fd4;
	neg.f32 	%f57, %f56;
	setp.lt.s32 	%p16, %r79, 0;
	selp.f32 	%f71, %f57, %f56, %p16;
$L__BB0_10:
	mul.rn.f32 	%f59, %f71, %f71;
	and.b32  	%r84, %r89, 1;
	setp.eq.b32 	%p17, %r84, 1;
	selp.f32 	%f60, 0f3F800000, %f71, %p17;
	fma.rn.f32 	%f61, %f59, %f60, 0f00000000;
	fma.rn.f32 	%f62, %f59, 0f37CBAC00, 0fBAB607ED;
	selp.f32 	%f63, %f62, 0fB94D4153, %p17;
	selp.f32 	%f64, 0f3D2AAABB, 0f3C0885E4, %p17;
	fma.rn.f32 	%f65, %f63, %f59, %f64;
	selp.f32 	%f66, 0fBEFFFFFF, 0fBE2AAAA8, %p17;
	fma.rn.f32 	%f67, %f65, %f59, %f66;
	fma.rn.f32 	%f68, %f67, %f61, %f60;
	and.b32  	%r85, %r89, 2;
	setp.eq.s32 	%p18, %r85, 0;
	mov.f32 	%f69, 0f00000000;
	sub.f32 	%f70, %f69, %f68;
	selp.f32 	%f73, %f68, %f70, %p18;
	bra.uni 	$L__BB0_20;
$L__BB0_11:
	mul.f32 	%f33, %f1, 0f3F22F983;
	cvt.rni.s32.f32 	%r93, %f33;
	cvt.rn.f32.s32 	%f34, %r93;
	fma.rn.f32 	%f35, %f34, 0fBFC90FDA, %f1;
	fma.rn.f32 	%f36, %f34, 0fB3A22168, %f35;
	fma.rn.f32 	%f72, %f34, 0fA7C234C5, %f36;
	abs.f32 	%f9, %f1;
	setp.ltu.f32 	%p3, %f9, 0f47CE4780;
	@%p3 bra 	$L__BB0_19;
	setp.neu.f32 	%p4, %f9, 0f7F800000;
	@%p4 bra 	$L__BB0_14;
	mov.f32 	%f39, 0f00000000;
	mul.rn.f32 	%f72, %f1, %f39;
	mov.b32 	%r93, 0;
	bra.uni 	$L__BB0_19;
$L__BB0_14:
	mov.b32 	%r17, %f1;
	shl.b32 	%r44, %r17, 8;
	or.b32  	%r18, %r44, -2147483648;
	mov.b64 	%rd42, 0;
	mov.b32 	%r90, 0;
	mov.u64 	%rd40, __cudart_i2opi_f;
	mov.u64 	%rd41, %rd1;
$L__BB0_15:
	.pragma "nounroll";
	ld.global.nc.u32 	%r45, [%rd40];
	mad.wide.u32 	%rd20, %r45, %r18, %rd42;
	shr.u64 	%rd42, %rd20, 32;
	st.local.u32 	[%rd41], %rd20;
	add.s32 	%r90, %r90, 1;
	add.s64 	%rd41, %rd41, 4;
	add.s64 	%rd40, %rd40, 4;
	setp.ne.s32 	%p5, %r90, 6;
	@%p5 bra 	$L__BB0_15;
	shr.u32 	%r46, %r17, 23;
	st.local.u32 	[%rd1+24], %rd42;
	and.b32  	%r21, %r46, 31;
	and.b32  	%r47, %r46, 224;
	add.s32 	%r48, %r47, -128;
	shr.u32 	%r49, %r48, 5;
	mul.wide.u32 	%rd21, %r49, 4;
	sub.s64 	%rd15, %rd1, %rd21;
	ld.local.u32 	%r91, [%rd15+24];
	ld.local.u32 	%r92, [%rd15+20];
	setp.eq.s32 	%p6, %r21, 0;
	@%p6 bra 	$L__BB0_18;
	shf.l.wrap.b32 	%r91, %r92, %r91, %r21;
	ld.local.u32 	%r50, [%rd15+16];
	shf.l.wrap.b32 	%r92, %r50, %r92, %r21;
$L__BB0_18:
	shr.u32 	%r51, %r91, 30;
	shf.l.wrap.b32 	%r52, %r92, %r91, 2;
	shl.b32 	%r53, %r92, 2;
	shr.u32 	%r54, %r52, 31;
	add.s32 	%r55, %r54, %r51;
	neg.s32 	%r56, %r55;
	setp.lt.s32 	%p7, %r17, 0;
	selp.b32 	%r93, %r56, %r55, %p7;
	xor.b32  	%r57, %r52, %r17;
	shr.s32 	%r58, %r52, 31;
	xor.b32  	%r59, %r58, %r52;
	xor.b32  	%r60, %r58, %r53;
	cvt.u64.u32 	%rd22, %r59;
	shl.b64 	%rd23, %rd22, 32;
	cvt.u64.u32 	%rd24, %r60;
	or.b64  	%rd25, %rd23, %rd24;
	cvt.rn.f64.s64 	%fd1, %rd25;
	mul.f64 	%fd2, %fd1, 0d3BF921FB54442D19;
	cvt.rn.f32.f64 	%f37, %fd2;
	neg.f32 	%f38, %f37;
	setp.lt.s32 	%p8, %r57, 0;
	selp.f32 	%f72, %f38, %f37, %p8;
$L__BB0_19:
	add.s32 	%r62, %r93, 1;
	mul.rn.f32 	%f40, %f72, %f72;
	and.b32  	%r63, %r93, 1;
	setp.eq.b32 	%p9, %r63, 1;
	selp.f32 	%f41, %f72, 0f3F800000, %p9;
	fma.rn.f32 	%f42, %f40, %f41, 0f00000000;
	fma.rn.f32 	%f43, %f40, 0f37CBAC00, 0fBAB607ED;
	selp.f32 	%f44, 0fB94D4153, %f43, %p9;
	selp.f32 	%f45, 0f3C0885E4, 0f3D2AAABB, %p9;
	fma.rn.f32 	%f46, %f44, %f40, %f45;
	selp.f32 	%f47, 0fBE2AAAA8, 0fBEFFFFFF, %p9;
	fma.rn.f32 	%f48, %f46, %f40, %f47;
	fma.rn.f32 	%f49, %f48, %f42, %f41;
	and.b32  	%r64, %r62, 2;
	setp.eq.s32 	%p10, %r64, 0;
	mov.f32 	%f50, 0f00000000;
	sub.f32 	%f51, %f50, %f49;
	selp.f32 	%f73, %f49, %f51, %p10;
$L__BB0_20:
	cvta.to.global.u64 	%rd34, %rd16;
	mul.wide.s32 	%rd35, %r1, 4;
	add.s64 	%rd36, %rd34, %rd35;
	st.global.f32 	[%rd36], %f73;
$L__BB0_21:
	ret;

}


// ===== COMPILED SASS (sm_100) =====

	.target	sm_100

	.elftype	@"ET_EXEC"


//--------------------- .note.nv.tkinfo           --------------------------
	.section	.note.nv.tkinfo,"",@"SHT_NOTE"
	.sectionflags	@"SHF_NOTE_NV_TKINFO"
	.tkinfo
        /*0018*/ 	.word	0x00000002
        /*0030*/ 	.string	""
        /*0030*/ 	.string	"ptxas"
        /*0030*/ 	.string	"Cuda compilation tools, release 13.0, V13.0.88"
        /*0030*/ 	.string	"Build cuda_13.0.r13.0/compiler.36424714_0"
        /*0030*/ 	.string	"-arch sm_100 -m 64 "



//--------------------- .note.nv.cuinfo           --------------------------
	.section	.note.nv.cuinfo,"",@"SHT_NOTE"
	.sectionflags	@"SHF_NOTE_NV_CUINFO"
        /*0018*/ 	.short	0x0002
        /*001a*/ 	.short	0x0064
        /*001c*/ 	.short	0x0082
	.zero		2


//--------------------- .nv.info                  --------------------------
	.section	.nv.info,"",@"SHT_CUDA_INFO"
	.align	4


	//----- nvinfo : EIATTR_REGCOUNT
	.align		4
        /*0000*/ 	.byte	0x04, 0x2f
        /*0002*/ 	.short	(.L_2 - .L_1)
	.align		4
.L_1:
        /*0004*/ 	.word	index@(_Z26positional_encoding_kernelPfii)
        /*0008*/ 	.word	0x00000011


	//----- nvinfo : EIATTR_FRAME_SIZE
	.align		4
.L_2:
        /*000c*/ 	.byte	0x04, 0x11
        /*000e*/ 	.short	(.L_4 - .L_3)
	.align		4
.L_3:
        /*0010*/ 	.word	index@($__internal_0_$__cuda_sm3x_div_rn_noftz_f32_slowpath)
        /*0014*/ 	.word	0x00000020


	//----- nvinfo : EIATTR_FRAME_SIZE
	.align		4
.L_4:
        /*0018*/ 	.byte	0x04, 0x11
        /*001a*/ 	.short	(.L_6 - .L_5)
	.align		4
.L_5:
        /*001c*/ 	.word	index@(_Z26positional_encoding_kernelPfii)
        /*0020*/ 	.word	0x00000020


	//----- nvinfo : EIATTR_MIN_STACK_SIZE
	.align		4
.L_6:
        /*0024*/ 	.byte	0x04, 0x12
        /*0026*/ 	.short	(.L_8 - .L_7)
	.align		4
.L_7:
        /*0028*/ 	.word	index@(_Z26positional_encoding_kernelPfii)
        /*002c*/ 	.word	0x00000020
.L_8:


//--------------------- .nv.compat                --------------------------
	.section	.nv.compat,"",@"SHT_CUDA_COMPAT_INFO"
	.align	4
        /*0000*/ 	.byte	0x02, 0x09, 0x00, 0x00, 0x02, 0x02, 0x01, 0x00, 0x02, 0x05, 0x05, 0x00, 0x03, 0x07, 0x01, 0x01
        /*0010*/ 	.byte	0x02, 0x03, 0x00, 0x00, 0x02, 0x06, 0x01, 0x00, 0x04, 0x0b, 0x08, 0x00, 0x01, 0x00, 0x00, 0x00
        /*0020*/ 	.byte	0x00, 0x00, 0x00, 0x00


//--------------------- .nv.info._Z26positional_encoding_kernelPfii --------------------------
	.section	.nv.info._Z26positional_encoding_kernelPfii,"",@"SHT_CUDA_INFO"
	.sectionflags	@""
	.align	4


	//----- nvinfo : EIATTR_CUDA_API_VERSION
	.align		4
        /*0000*/ 	.byte	0x04, 0x37
        /*0002*/ 	.short	(.L_10 - .L_9)
.L_9:
        /*0004*/ 	.word	0x00000082


	//----- nvinfo : EIATTR_KPARAM_INFO
	.align		4
.L_10:
        /*0008*/ 	.byte	0x04, 0x17
        /*000a*/ 	.short	(.L_12 - .L_11)
.L_11:
        /*000c*/ 	.word	0x00000000
        /*0010*/ 	.short	0x0002
        /*0012*/ 	.short	0x000c
        /*0014*/ 	.byte	0x00, 0xf0, 0x11, 0x00


	//----- nvinfo : EIATTR_KPARAM_INFO
	.align		4
.L_12:
        /*0018*/ 	.byte	0x04, 0x17
        /*001a*/ 	.short	(.L_14 - .L_13)
.L_13:
        /*001c*/ 	.word	0x00000000
        /*0020*/ 	.short	0x0001
        /*0022*/ 	.short	0x0008
        /*0024*/ 	.byte	0x00, 0xf0, 0x11, 0x00


	//----- nvinfo : EIATTR_KPARAM_INFO
	.align		4
.L_14:
        /*0028*/ 	.byte	0x04, 0x17
        /*002a*/ 	.short	(.L_16 - .L_15)
.L_15:
        /*002c*/ 	.word	0x00000000
        /*0030*/ 	.short	0x0000
        /*0032*/ 	.short	0x0000
        /*0034*/ 	.byte	0x00, 0xf5, 0x21, 0x00


	//----- nvinfo : EIATTR_SPARSE_MMA_MASK
	.align		4
.L_16:
        /*0038*/ 	.byte	0x03, 0x50
        /*003a*/ 	.short	0x0000


	//----- nvinfo : EIATTR_MAXREG_COUNT
	.align		4
        /*003c*/ 	.byte	0x03, 0x1b
        /*003e*/ 	.short	0x00ff


	//----- nvinfo : EIATTR_MERCURY_ISA_VERSION
	.align		4
        /*0040*/ 	.byte	0x03, 0x5f
        /*0042*/ 	.short	0x0101


	//----- nvinfo : EIATTR_VRC_CTA_INIT_COUNT
	.align		4
        /*0044*/ 	.byte	0x02, 0x4a
	.zero		1
	.zero		1


	//----- nvinfo : EIATTR_EXIT_INSTR_OFFSETS
	.align		4
        /*0048*/ 	.byte	0x04, 0x1c
        /*004a*/ 	.short	(.L_18 - .L_17)


	//   ....[0]....
.L_17:
        /*004c*/ 	.word	0x00000090


	//   ....[1]....
        /*0050*/ 	.word	0x00000f00


	//----- nvinfo : EIATTR_CRS_STACK_SIZE
	.align		4
.L_18:
        /*0054*/ 	.byte	0x04, 0x1e
        /*0056*/ 	.short	(.L_20 - .L_19)
.L_19:
        /*0058*/ 	.word	0x00000000


	//----- nvinfo : EIATTR_CBANK_PARAM_SIZE
	.align		4
.L_20:
        /*005c*/ 	.byte	0x03, 0x19
        /*005e*/ 	.short	0x0010


	//----- nvinfo : EIATTR_PARAM_CBANK
	.align		4
        /*0060*/ 	.byte	0x04, 0x0a
        /*0062*/ 	.short	(.L_22 - .L_21)
	.align		4
.L_21:
        /*0064*/ 	.word	index@(.nv.constant0._Z26positional_encoding_kernelPfii)
        /*0068*/ 	.short	0x0380
        /*006a*/ 	.short	0x0010


	//----- nvinfo : EIATTR_SW_WAR
	.align		4
.L_22:
        /*006c*/ 	.byte	0x04, 0x36
        /*006e*/ 	.short	(.L_24 - .L_23)
.L_23:
        /*0070*/ 	.word	0x00000008
.L_24:


//--------------------- .nv.callgraph             --------------------------
	.section	.nv.callgraph,"",@"SHT_CUDA_CALLGRAPH"
	.align	4
	.sectionentsize	8
	.align		4
        /*0000*/ 	.word	0x00000000
	.align		4
        /*0004*/ 	.word	0xffffffff
	.align		4
        /*0008*/ 	.word	0x00000000
	.align		4
        /*000c*/ 	.word	0xfffffffe
	.align		4
        /*0010*/ 	.word	0x00000000
	.align		4
        /*0014*/ 	.word	0xfffffffd
	.align		4
        /*0018*/ 	.word	0x00000000
	.align		4
        /*001c*/ 	.word	0xfffffffc


//--------------------- .nv.constant4             --------------------------
	.section	.nv.constant4,"a",@progbits
	.align	8
	.align		8
.nv.constant4:
        /*0000*/ 	.dword	__cudart_i2opi_f


//--------------------- .text._Z26positional_encoding_kernelPfii --------------------------
	.section	.text._Z26positional_encoding_kernelPfii,"ax",@progbits
	.align	128
        .global         _Z26positional_encoding_kernelPfii
        .type           _Z26positional_encoding_kernelPfii,@function
        .size           _Z26positional_encoding_kernelPfii,(.L_x_23 - _Z26positional_encoding_kernelPfii)
        .other          _Z26positional_encoding_kernelPfii,@"STO_CUDA_ENTRY STV_DEFAULT"
_Z26positional_encoding_kernelPfii:
.text._Z26positional_encoding_kernelPfii:
[----:B------:R-:W0:Y:S01]  /*0000*/  LDC R1, c[0x0][0x37c] ;  /* 0x0000df00ff017b82 */ /* 0x000e220000000800 */
[----:B------:R-:W1:Y:S07]  /*0010*/  S2R R10, SR_CTAID.X ;  /* 0x00000000000a7919 */ /* 0x000e6e0000002500 */
[----:B------:R-:W2:Y:S01]  /*0020*/  LDC.64 R2, c[0x0][0x388] ;  /* 0x0000e200ff027b82 */ /* 0x000ea20000000a00 */
[----:B------:R-:W1:Y:S01]  /*0030*/  LDCU UR4, c[0x0][0x360] ;  /* 0x00006c00ff0477ac */ /* 0x000e620008000800 */
[----:B0-----:R-:W-:Y:S01]  /*0040*/  VIADD R1, R1, 0xffffffe0 ;  /* 0xffffffe001017836 */ /* 0x001fe20000000000 */
[----:B------:R-:W1:Y:S02]  /*0050*/  S2R R5, SR_TID.X ;  /* 0x0000000000057919 */ /* 0x000e640000002100 */
[----:B-1----:R-:W-:-:S02]  /*0060*/  IMAD R10, R10, UR4, R5 ;  /* 0x000000040a0a7c24 */ /* 0x002fc4000f8e0205 */
[----:B--2---:R-:W-:-:S05]  /*0070*/  IMAD R5, R3, R2, RZ ;  /* 0x0000000203057224 */ /* 0x004fca00078e02ff */
[----:B------:R-:W-:-:S13]  /*0080*/  ISETP.GE.AND P0, PT, R10, R5, PT ;  /* 0x000000050a00720c */ /* 0x000fda0003f06270 */
[----:B------:R-:W-:Y:S05]  /*0090*/  @P0 EXIT ;  /* 0x000000000000094d */ /* 0x000fea0003800000 */
[----:B------:R-:W-:Y:S01]  /*00a0*/  IABS R7, R3 ;  /* 0x0000000300077213 */ /* 0x000fe20000000000 */
[----:B------:R-:W-:Y:S01]  /*00b0*/  BSSY.RECONVERGENT B0, `(.L_x_0) ;  /* 0x000002b000007945 */ /* 0x000fe20003800200 */
[----:B------:R-:W-:Y:S02]  /*00c0*/  IABS R6, R10 ;  /* 0x0000000a00067213 */ /* 0x000fe40000000000 */
[----:B------:R-:W0:Y:S08]  /*00d0*/  I2F.RP R0, R7 ;  /* 0x0000000700007306 */ /* 0x000e300000209400 */
[----:B0-----:R-:W0:Y:S02]  /*00e0*/  MUFU.RCP R0, R0 ;  /* 0x0000000000007308 */ /* 0x001e240000001000 */
[----:B0-----:R-:W-:-:S06]  /*00f0*/  VIADD R4, R0, 0xffffffe ;  /* 0x0ffffffe00047836 */ /* 0x001fcc0000000000 */
[----:B------:R0:W1:Y:S02]  /*0100*/  F2I.FTZ.U32.TRUNC.NTZ R5, R4 ;  /* 0x0000000400057305 */ /* 0x000064000021f000 */
[----:B0-----:R-:W-:Y:S02]  /*0110*/  IMAD.MOV.U32 R4, RZ, RZ, RZ ;  /* 0x000000ffff047224 */ /* 0x001fe400078e00ff */
[----:B-1----:R-:W-:-:S04]  /*0120*/  IMAD.MOV R2, RZ, RZ, -R5 ;  /* 0x000000ffff027224 */ /* 0x002fc800078e0a05 */
[----:B------:R-:W-:-:S04]  /*0130*/  IMAD R9, R2, R7, RZ ;  /* 0x0000000702097224 */ /* 0x000fc800078e02ff */
[----:B------:R-:W-:-:S06]  /*0140*/  IMAD.HI.U32 R5, R5, R9, R4 ;  /* 0x0000000905057227 */ /* 0x000fcc00078e0004 */
[----:B------:R-:W-:Y:S01]  /*0150*/  IMAD.HI.U32 R2, R5, R6, RZ ;  /* 0x0000000605027227 */ /* 0x000fe200078e00ff */
[----:B------:R-:W-:-:S03]  /*0160*/  I2FP.F32.S32 R5, R3 ;  /* 0x0000000300057245 */ /* 0x000fc60000201400 */
[----:B------:R-:W-:Y:S01]  /*0170*/  IMAD.MOV R0, RZ, RZ, -R2 ;  /* 0x000000ffff007224 */ /* 0x000fe200078e0a02 */
[----:B------:R-:W0:Y:S03]  /*0180*/  MUFU.RCP R4, R5 ;  /* 0x0000000500047308 */ /* 0x000e260000001000 */
[----:B------:R-:W-:-:S05]  /*0190*/  IMAD R0, R7, R0, R6 ;  /* 0x0000000007007224 */ /* 0x000fca00078e0206 */
[----:B------:R-:W-:-:S13]  /*01a0*/  ISETP.GT.U32.AND P1, PT, R7, R0, PT ;  /* 0x000000000700720c */ /* 0x000fda0003f24070 */
[----:B------:R-:W-:Y:S02]  /*01b0*/  @!P1 IMAD.IADD R0, R0, 0x1, -R7 ;  /* 0x0000000100009824 */ /* 0x000fe400078e0a07 */
[----:B------:R-:W-:Y:S01]  /*01c0*/  @!P1 VIADD R2, R2, 0x1 ;  /* 0x0000000102029836 */ /* 0x000fe20000000000 */
[----:B------:R-:W-:Y:S02]  /*01d0*/  ISETP.NE.AND P1, PT, R3, RZ, PT ;  /* 0x000000ff0300720c */ /* 0x000fe40003f25270 */
[----:B------:R-:W-:Y:S01]  /*01e0*/  ISETP.GE.U32.AND P0, PT, R0, R7, PT ;  /* 0x000000070000720c */ /* 0x000fe20003f06070 */
[----:B0-----:R-:W-:Y:S01]  /*01f0*/  FFMA R7, -R5, R4, 1 ;  /* 0x3f80000005077423 */ /* 0x001fe20000000104 */
[----:B------:R-:W-:-:S03]  /*0200*/  LOP3.LUT R0, R10, R3, RZ, 0x3c, !PT ;  /* 0x000000030a007212 */ /* 0x000fc600078e3cff */
[----:B------:R-:W-:Y:S01]  /*0210*/  FFMA R7, R4, R7, R4 ;  /* 0x0000000704077223 */ /* 0x000fe20000000004 */
[----:B------:R-:W-:-:S07]  /*0220*/  ISETP.GE.AND P2, PT, R0, RZ, PT ;  /* 0x000000ff0000720c */ /* 0x000fce0003f46270 */
[----:B------:R-:W-:-:S06]  /*0230*/  @P0 VIADD R2, R2, 0x1 ;  /* 0x0000000102020836 */ /* 0x000fcc0000000000 */
[----:B------:R-:W-:Y:S01]  /*0240*/  @!P2 IMAD.MOV R2, RZ, RZ, -R2 ;  /* 0x000000ffff02a224 */ /* 0x000fe200078e0a02 */
[----:B------:R-:W-:-:S05]  /*0250*/  @!P1 LOP3.LUT R2, RZ, R3, RZ, 0x33, !PT ;  /* 0x00000003ff029212 */ /* 0x000fca00078e33ff */
[----:B------:R-:W-:-:S04]  /*0260*/  IMAD.MOV R0, RZ, RZ, -R2 ;  /* 0x000000ffff007224 */ /* 0x000fc800078e0a02 */
[----:B------:R-:W-:-:S05]  /*0270*/  IMAD R3, R3, R0, R10 ;  /* 0x0000000003037224 */ /* 0x000fca00078e020a */
[C---:B------:R-:W-:Y:S02]  /*0280*/  LOP3.LUT R0, R3.reuse, 0xfffffffe, RZ, 0xc0, !PT ;  /* 0xfffffffe03007812 */ /* 0x040fe400078ec0ff */
[----:B------:R-:W-:Y:S02]  /*0290*/  LOP3.LUT R3, R3, 0x1, RZ, 0xc0, !PT ;  /* 0x0000000103037812 */ /* 0x000fe400078ec0ff */
[----:B------:R-:W-:Y:S02]  /*02a0*/  I2FP.F32.S32 R0, R0 ;  /* 0x0000000000007245 */ /* 0x000fe40000201400 */
[----:B------:R-:W-:-:S03]  /*02b0*/  ISETP.NE.U32.AND P2, PT, R3, 0x1, PT ;  /* 0x000000010300780c */ /* 0x000fc60003f45070 */
[----:B------:R-:W-:-:S04]  /*02c0*/  FMUL R0, R0, 0.5 ;  /* 0x3f00000000007820 */ /* 0x000fc80000400000 */
[----:B------:R-:W-:-:S04]  /*02d0*/  FMUL R0, R0, -9.2103404998779296875 ;  /* 0xc1135d8e00007820 */ /* 0x000fc80000400000 */
[----:B------:R-:W0:Y:S01]  /*02e0*/  FCHK P0, R0, R5 ;  /* 0x0000000500007302 */ /* 0x000e220000000000 */
[----:B------:R-:W-:-:S04]  /*02f0*/  FFMA R4, R0, R7, RZ ;  /* 0x0000000700047223 */ /* 0x000fc800000000ff */
[----:B------:R-:W-:-:S04]  /*0300*/  FFMA R3, -R5, R4, R0 ;  /* 0x0000000405037223 */ /* 0x000fc80000000100 */
[----:B------:R-:W-:Y:S01]  /*0310*/  FFMA R3, R7, R3, R4 ;  /* 0x0000000307037223 */ /* 0x000fe20000000004 */
[----:B0-----:R-:W-:Y:S06]  /*0320*/  @!P0 BRA `(.L_x_1) ;  /* 0x00000000000c8947 */ /* 0x001fec0003800000 */
[----:B------:R-:W-:-:S07]  /*0330*/  MOV R4, 0x350 ;  /* 0x0000035000047802 */ /* 0x000fce0000000f00 */
[----:B------:R-:W-:Y:S05]  /*0340*/  CALL.REL.NOINC `($__internal_0_$__cuda_sm3x_div_rn_noftz_f32_slowpath) ;  /* 0x0000000800f07944 */ /* 0x000fea0003c00000 */
[----:B------:R-:W-:-:S07]  /*0350*/  IMAD.MOV.U32 R3, RZ, RZ, R0 ;  /* 0x000000ffff037224 */ /* 0x000fce00078e0000 */
.L_x_1:
[----:B------:R-:W-:Y:S05]  /*0360*/  BSYNC.RECONVERGENT B0 ;  /* 0x0000000000007941 */ /* 0x000fea0003800200 */
.L_x_0:
[----:B------:R-:W-:Y:S01]  /*0370*/  IMAD.MOV.U32 R0, RZ, RZ, 0x3bbb989d ;  /* 0x3bbb989dff007424 */ /* 0x000fe200078e00ff */
[----:B------:R-:W0:Y:S01]  /*0380*/  LDCU.64 UR6, c[0x0][0x358] ;  /* 0x00006b00ff0677ac */ /* 0x000e220008000a00 */
[----:B------:R-:W-:Y:S01]  /*0390*/  IMAD.MOV.U32 R5, RZ, RZ, 0x437c0000 ;  /* 0x437c0000ff057424 */ /* 0x000fe200078e00ff */
[----:B------:R-:W-:Y:S01]  /*03a0*/  BSSY.RECONVERGENT B0, `(.L_x_2) ;  /* 0x00000b2000007945 */ /* 0x000fe20003800200 */
[----:B------:R-:W-:-:S04]  /*03b0*/  FFMA.SAT R0, R3, R0, 0.5 ;  /* 0x3f00000003007423 */ /* 0x000fc80000002000 */
[----:B------:R-:W-:Y:S01]  /*03c0*/  FFMA.RM R0, R0, R5, 12582913 ;  /* 0x4b40000100007423 */ /* 0x000fe20000004005 */
[----:B------:R-:W-:-:S03]  /*03d0*/  I2FP.F32.S32 R5, R2 ;  /* 0x0000000200057245 */ /* 0x000fc60000201400 */
[C---:B------:R-:W-:Y:S01]  /*03e0*/  FADD R4, R0.reuse, -12583039 ;  /* 0xcb40007f00047421 */ /* 0x040fe20000000000 */
[----:B------:R-:W-:-:S03]  /*03f0*/  IMAD.SHL.U32 R0, R0, 0x800000, RZ ;  /* 0x0080000000007824 */ /* 0x000fc600078e00ff */
[----:B------:R-:W-:-:S04]  /*0400*/  FFMA R4, R3, 1.4426950216293334961, -R4 ;  /* 0x3fb8aa3b03047823 */ /* 0x000fc80000000804 */
[----:B------:R-:W-:-:S04]  /*0410*/  FFMA R4, R3, 1.925963033500011079e-08, R4 ;  /* 0x32a5706003047823 */ /* 0x000fc80000000004 */
[----:B------:R-:W1:Y:S02]  /*0420*/  MUFU.EX2 R3, R4 ;  /* 0x0000000400037308 */ /* 0x000e640000000800 */
[----:B-1----:R-:W-:-:S04]  /*0430*/  FMUL R0, R0, R3 ;  /* 0x0000000300007220 */ /* 0x002fc80000400000 */
[----:B------:R-:W-:Y:S01]  /*0440*/  FMUL R5, R0, R5 ;  /* 0x0000000500057220 */ /* 0x000fe20000400000 */
[----:B0-----:R-:W-:Y:S06]  /*0450*/  @!P2 BRA `(.L_x_3) ;  /* 0x00000004004ca947 */ /* 0x001fec0003800000 */
[C---:B------:R-:W-:Y:S01]  /*0460*/  FMUL R0, R5.reuse, 0.63661974668502807617 ;  /* 0x3f22f98305007820 */ /* 0x040fe20000400000 */
[----:B------:R-:W-:Y:S01]  /*0470*/  FSETP.GE.AND P0, PT, |R5|, 105615, PT ;  /* 0x47ce47800500780b */ /* 0x000fe20003f06200 */
[----:B------:R-:W-:Y:S04]  /*0480*/  BSSY.RECONVERGENT B1, `(.L_x_4) ;  /* 0x000003e000017945 */ /* 0x000fe80003800200 */
[----:B------:R-:W0:Y:S02]  /*0490*/  F2I.NTZ R0, R0 ;  /* 0x0000000000007305 */ /* 0x000e240000203100 */
[----:B0-----:R-:W-:-:S05]  /*04a0*/  I2FP.F32.S32 R2, R0 ;  /* 0x0000000000027245 */ /* 0x001fca0000201400 */
[----:B------:R-:W-:-:S04]  /*04b0*/  FFMA R3, R2, -1.5707962512969970703, R5 ;  /* 0xbfc90fda02037823 */ /* 0x000fc80000000005 */
[----:B------:R-:W-:-:S04]  /*04c0*/  FFMA R3, R2, -7.5497894158615963534e-08, R3 ;  /* 0xb3a2216802037823 */ /* 0x000fc80000000003 */
[----:B------:R-:W-:Y:S01]  /*04d0*/  FFMA R2, R2, -5.3903029534742383927e-15, R3 ;  /* 0xa7c234c502027823 */ /* 0x000fe20000000003 */
[----:B------:R-:W-:Y:S06]  /*04e0*/  @!P0 BRA `(.L_x_5) ;  /* 0x0000000000dc8947 */ /* 0x000fec0003800000 */
[----:B------:R-:W-:-:S13]  /*04f0*/  FSETP.NEU.AND P0, PT, |R5|, +INF , PT ;  /* 0x7f8000000500780b */ /* 0x000fda0003f0d200 */
[----:B------:R-:W-:Y:S01]  /*0500*/  @!P0 FMUL R2, RZ, R5 ;  /* 0x00000005ff028220 */ /* 0x000fe20000400000 */
[----:B------:R-:W-:Y:S01]  /*0510*/  @!P0 IMAD.MOV.U32 R0, RZ, RZ, RZ ;  /* 0x000000ffff008224 */ /* 0x000fe200078e00ff */
[----:B------:R-:W-:Y:S06]  /*0520*/  @!P0 BRA `(.L_x_5) ;  /* 0x0000000000cc8947 */ /* 0x000fec0003800000 */
[----:B------:R-:W-:Y:S01]  /*0530*/  IMAD.SHL.U32 R2, R5, 0x100, RZ ;  /* 0x0000010005027824 */ /* 0x000fe200078e00ff */
[----:B------:R-:W0:Y:S01]  /*0540*/  LDCU.64 UR8, c[0x4][URZ] ;  /* 0x01000000ff0877ac */ /* 0x000e220008000a00 */
[----:B------:R-:W-:Y:S02]  /*0550*/  IMAD.MOV.U32 R6, RZ, RZ, RZ ;  /* 0x000000ffff067224 */ /* 0x000fe400078e00ff */
[----:B------:R-:W-:Y:S01]  /*0560*/  IMAD.MOV.U32 R0, RZ, RZ, R1 ;  /* 0x000000ffff007224 */ /* 0x000fe200078e0001 */
[----:B------:R-:W-:Y:S01]  /*0570*/  LOP3.LUT R11, R2, 0x80000000, RZ, 0xfc, !PT ;  /* 0x80000000020b7812 */ /* 0x000fe200078efcff */
[----:B------:R-:W-:Y:S01]  /*0580*/  UMOV UR5, URZ ;  /* 0x000000ff00057c82 */ /* 0x000fe20008000000 */
[----:B------:R-:W-:-:S05]  /*0590*/  UMOV UR4, URZ ;  /* 0x000000ff00047c82 */ /* 0x000fca0008000000 */
.L_x_6:
[----:B0-----:R-:W-:Y:S02]  /*05a0*/  IMAD.U32 R8, RZ, RZ, UR8 ;  /* 0x00000008ff087e24 */ /* 0x001fe4000f8e00ff */
[----:B------:R-:W-:-:S05]  /*05b0*/  IMAD.U32 R9, RZ, RZ, UR9 ;  /* 0x00000009ff097e24 */ /* 0x000fca000f8e00ff */
[----:B------:R-:W2:Y:S01]  /*05c0*/  LDG.E.CONSTANT R2, desc[UR6][R8.64] ;  /* 0x0000000608027981 */ /* 0x000ea2000c1e9900 */
[----:B------:R-:W-:Y:S02]  /*05d0*/  UIADD3 UR8, UP0, UPT, UR8, 0x4, URZ ;  /* 0x0000000408087890 */ /* 0x000fe4000ff1e0ff */
[----:B------:R-:W-:Y:S02]  /*05e0*/  UIADD3 UR4, UPT, UPT, UR4, 0x1, URZ ;  /* 0x0000000104047890 */ /* 0x000fe4000fffe0ff */
[----:B------:R-:W-:Y:S02]  /*05f0*/  UIADD3.X UR9, UPT, UPT, URZ, UR9, URZ, UP0, !UPT ;  /* 0x00000009ff097290 */ /* 0x000fe400087fe4ff */
[----:B------:R-:W-:Y:S01]  /*0600*/  UISETP.NE.AND UP0, UPT, UR4, 0x6, UPT ;  /* 0x000000060400788c */ /* 0x000fe2000bf05270 */
[----:B--2---:R-:W-:-:S03]  /*0610*/  IMAD.WIDE.U32 R2, R2, R11, RZ ;  /* 0x0000000b02027225 */ /* 0x004fc600078e00ff */
[----:B------:R-:W-:-:S04]  /*0620*/  IADD3 R7, P0, PT, R2, R6, RZ ;  /* 0x0000000602077210 */ /* 0x000fc80007f1e0ff */
[----:B------:R-:W-:Y:S01]  /*0630*/  IADD3.X R6, PT, PT, R3, UR5, RZ, P0, !PT ;  /* 0x0000000503067c10 */ /* 0x000fe200087fe4ff */
[----:B------:R0:W-:Y:S02]  /*0640*/  STL [R0], R7 ;  /* 0x0000000700007387 */ /* 0x0001e40000100800 */
[----:B0-----:R-:W-:Y:S01]  /*0650*/  VIADD R0, R0, 0x4 ;  /* 0x0000000400007836 */ /* 0x001fe20000000000 */
[----:B------:R-:W-:Y:S06]  /*0660*/  BRA.U UP0, `(.L_x_6) ;  /* 0xfffffffd00cc7547 */ /* 0x000fec000b83ffff */
[----:B------:R-:W-:Y:S01]  /*0670*/  SHF.R.U32.HI R4, RZ, 0x17, R5 ;  /* 0x00000017ff047819 */ /* 0x000fe20000011605 */
[----:B------:R0:W-:Y:S03]  /*0680*/  STL [R1+0x18], R6 ;  /* 0x0000180601007387 */ /* 0x0001e60000100800 */
[C---:B------:R-:W-:Y:S02]  /*0690*/  LOP3.LUT R0, R4.reuse, 0xe0, RZ, 0xc0, !PT ;  /* 0x000000e004007812 */ /* 0x040fe400078ec0ff */
[----:B------:R-:W-:-:S03]  /*06a0*/  LOP3.LUT P0, RZ, R4, 0x1f, RZ, 0xc0, !PT ;  /* 0x0000001f04ff7812 */ /* 0x000fc6000780c0ff */
[----:B------:R-:W-:-:S05]  /*06b0*/  VIADD R0, R0, 0xffffff80 ;  /* 0xffffff8000007836 */ /* 0x000fca0000000000 */
[----:B------:R-:W-:-:S05]  /*06c0*/  SHF.R.U32.HI R0, RZ, 0x5, R0 ;  /* 0x00000005ff007819 */ /* 0x000fca0000011600 */
[----:B------:R-:W-:-:S05]  /*06d0*/  IMAD R7, R0, -0x4, R1 ;  /* 0xfffffffc00077824 */ /* 0x000fca00078e0201 */
[----:B------:R-:W2:Y:S04]  /*06e0*/  LDL R0, [R7+0x18] ;  /* 0x0000180007007983 */ /* 0x000ea80000100800 */
[----:B------:R-:W2:Y:S04]  /*06f0*/  LDL R3, [R7+0x14] ;  /* 0x0000140007037983 */ /* 0x000ea80000100800 */
[----:B------:R-:W3:Y:S01]  /*0700*/  @P0 LDL R2, [R7+0x10] ;  /* 0x0000100007020983 */ /* 0x000ee20000100800 */
[----:B------:R-:W-:Y:S01]  /*0710*/  LOP3.LUT R4, R4, 0x1f, RZ, 0xc0, !PT ;  /* 0x0000001f04047812 */ /* 0x000fe200078ec0ff */
[----:B------:R-:W-:Y:S01]  /*0720*/  UMOV UR4, 0x54442d19 ;  /* 0x54442d1900047882 */ /* 0x000fe20000000000 */
[----:B------:R-:W-:-:S02]  /*0730*/  UMOV UR5, 0x3bf921fb ;  /* 0x3bf921fb00057882 */ /* 0x000fc40000000000 */
[-C--:B--2---:R-:W-:Y:S02]  /*0740*/  @P0 SHF.L.W.U32.HI R0, R3, R4.reuse, R0 ;  /* 0x0000000403000219 */ /* 0x084fe40000010e00 */
[----:B---3--:R-:W-:Y:S02]  /*0750*/  @P0 SHF.L.W.U32.HI R3, R2, R4, R3 ;  /* 0x0000000402030219 */ /* 0x008fe40000010e03 */
[----:B------:R-:W-:Y:S02]  /*0760*/  ISETP.GE.AND P0, PT, R5, RZ, PT ;  /* 0x000000ff0500720c */ /* 0x000fe40003f06270 */
[C---:B------:R-:W-:Y:S01]  /*0770*/  SHF.L.W.U32.HI R2, R3.reuse, 0x2, R0 ;  /* 0x0000000203027819 */ /* 0x040fe20000010e00 */
[----:B------:R-:W-:-:S03]  /*0780*/  IMAD.SHL.U32 R3, R3, 0x4, RZ ;  /* 0x0000000403037824 */ /* 0x000fc600078e00ff */
[----:B------:R-:W-:Y:S02]  /*0790*/  SHF.R.S32.HI R4, RZ, 0x1f, R2 ;  /* 0x0000001fff047819 */ /* 0x000fe40000011402 */
[----:B------:R-:W-:Y:S02]  /*07a0*/  LOP3.LUT R5, R2, R5, RZ, 0x3c, !PT ;  /* 0x0000000502057212 */ /* 0x000fe400078e3cff */
[C---:B------:R-:W-:Y:S02]  /*07b0*/  LOP3.LUT R8, R4.reuse, R3, RZ, 0x3c, !PT ;  /* 0x0000000304087212 */ /* 0x040fe400078e3cff */
[----:B------:R-:W-:Y:S02]  /*07c0*/  LOP3.LUT R9, R4, R2, RZ, 0x3c, !PT ;  /* 0x0000000204097212 */ /* 0x000fe400078e3cff */
[----:B------:R-:W-:Y:S02]  /*07d0*/  SHF.R.U32.HI R3, RZ, 0x1e, R0 ;  /* 0x0000001eff037819 */ /* 0x000fe40000011600 */
[----:B------:R-:W-:-:S02]  /*07e0*/  ISETP.GE.AND P1, PT, R5, RZ, PT ;  /* 0x000000ff0500720c */ /* 0x000fc40003f26270 */
[----:B------:R-:W0:Y:S01]  /*07f0*/  I2F.F64.S64 R8, R8 ;  /* 0x0000000800087312 */ /* 0x000e220000301c00 */
[----:B------:R-:W-:-:S05]  /*0800*/  LEA.HI R0, R2, R3, RZ, 0x1 ;  /* 0x0000000302007211 */ /* 0x000fca00078f08ff */
[----:B------:R-:W-:-:S04]  /*0810*/  IMAD.MOV R2, RZ, RZ, -R0 ;  /* 0x000000ffff027224 */ /* 0x000fc800078e0a00 */
[----:B------:R-:W-:Y:S01]  /*0820*/  @!P0 IMAD.MOV.U32 R0, RZ, RZ, R2 ;  /* 0x000000ffff008224 */ /* 0x000fe200078e0002 */
[----:B0-----:R-:W-:-:S10]  /*0830*/  DMUL R6, R8, UR4 ;  /* 0x0000000408067c28 */ /* 0x001fd40008000000 */
[----:B------:R-:W0:Y:S02]  /*0840*/  F2F.F32.F64 R6, R6 ;  /* 0x0000000600067310 */ /* 0x000e240000301000 */
[----:B0-----:R-:W-:-:S07]  /*0850*/  FSEL R2, -R6, R6, !P1 ;  /* 0x0000000606027208 */ /* 0x001fce0004800100 */
.L_x_5:
[----:B------:R-:W-:Y:S05]  /*0860*/  BSYNC.RECONVERGENT B1 ;  /* 0x0000000000017941 */ /* 0x000fea0003800200 */
.L_x_4:
[----:B------:R-:W-:Y:S02]  /*0870*/  IMAD.MOV.U32 R4, RZ, RZ, 0x37cbac00 ;  /* 0x37cbac00ff047424 */ /* 0x000fe400078e00ff */
[----:B------:R-:W-:Y:S01]  /*0880*/  FMUL R3, R2, R2 ;  /* 0x0000000202037220 */ /* 0x000fe20000400000 */
[C---:B------:R-:W-:Y:S01]  /*0890*/  LOP3.LUT R5, R0.reuse, 0x1, RZ, 0xc0, !PT ;  /* 0x0000000100057812 */ /* 0x040fe200078ec0ff */
[----:B------:R-:W-:Y:S01]  /*08a0*/  IMAD.MOV.U32 R6, RZ, RZ, 0x3d2aaabb ;  /* 0x3d2aaabbff067424 */ /* 0x000fe200078e00ff */
[----:B------:R-:W-:Y:S01]  /*08b0*/  LOP3.LUT P1, RZ, R0, 0x2, RZ, 0xc0, !PT ;  /* 0x0000000200ff7812 */ /* 0x000fe2000782c0ff */
[----:B------:R-:W-:Y:S01]  /*08c0*/  FFMA R4, R3, R4, -0.0013887860113754868507 ;  /* 0xbab607ed03047423 */ /* 0x000fe20000000004 */
[----:B------:R-:W-:Y:S01]  /*08d0*/  ISETP.NE.U32.AND P0, PT, R5, 0x1, PT ;  /* 0x000000010500780c */ /* 0x000fe20003f05070 */
[----:B------:R-:W-:-:S03]  /*08e0*/  IMAD.MOV.U32 R7, RZ, RZ, 0x3effffff ;  /* 0x3effffffff077424 */ /* 0x000fc600078e00ff */
[----:B------:R-:W-:Y:S02]  /*08f0*/  FSEL R4, R4, -0.00019574658654164522886, !P0 ;  /* 0xb94d415304047808 */ /* 0x000fe40004000000 */
[----:B------:R-:W-:Y:S02]  /*0900*/  FSEL R6, R6, 0.0083327032625675201416, !P0 ;  /* 0x3c0885e406067808 */ /* 0x000fe40004000000 */
[----:B------:R-:W-:Y:S02]  /*0910*/  FSEL R0, R2, 1, P0 ;  /* 0x3f80000002007808 */ /* 0x000fe40000000000 */
[----:B------:R-:W-:Y:S01]  /*0920*/  FSEL R7, -R7, -0.16666662693023681641, !P0 ;  /* 0xbe2aaaa807077808 */ /* 0x000fe20004000100 */
[C---:B------:R-:W-:Y:S02]  /*0930*/  FFMA R4, R3.reuse, R4, R6 ;  /* 0x0000000403047223 */ /* 0x040fe40000000006 */
[C---:B------:R-:W-:Y:S02]  /*0940*/  FFMA R5, R3.reuse, R0, RZ ;  /* 0x0000000003057223 */ /* 0x040fe400000000ff */
[----:B------:R-:W-:-:S04]  /*0950*/  FFMA R4, R3, R4, R7 ;  /* 0x0000000403047223 */ /* 0x000fc80000000007 */
[----:B------:R-:W-:-:S04]  /*0960*/  FFMA R5, R5, R4, R0 ;  /* 0x0000000405057223 */ /* 0x000fc80000000000 */
[----:B------:R-:W-:Y:S01]  /*0970*/  @P1 FADD R5, RZ, -R5 ;  /* 0x80000005ff051221 */ /* 0x000fe20000000000 */
[----:B------:R-:W-:Y:S06]  /*0980*/  BRA `(.L_x_7) ;  /* 0x00000004004c7947 */ /* 0x000fec0003800000 */
.L_x_3:
        /* <DEDUP_REMOVED lines=14> */
[----:B------:R-:W-:Y:S01]  /*0a70*/  MOV R6, RZ ;  /* 0x000000ff00067202 */ /* 0x000fe20000000f00 */
[----:B------:R-:W-:Y:S01]  /*0a80*/  IMAD.MOV.U32 R0, RZ, RZ, R1 ;  /* 0x000000ffff007224 */ /* 0x000fe200078e0001 */
[----:B------:R-:W0:Y:S02]  /*0a90*/  LDCU.64 UR8, c[0x4][URZ] ;  /* 0x01000000ff0877ac */ /* 0x000e240008000a00 */
[----:B------:R-:W-:Y:S01]  /*0aa0*/  LOP3.LUT R11, R2, 0x80000000, RZ, 0xfc, !PT ;  /* 0x80000000020b7812 */ /* 0x000fe200078efcff */
[----:B------:R-:W-:Y:S01]  /*0ab0*/  UMOV UR5, URZ ;  /* 0x000000ff00057c82 */ /* 0x000fe20008000000 */
[----:B------:R-:W-:-:S05]  /*0ac0*/  UMOV UR4, URZ ;  /* 0x000000ff00047c82 */ /* 0x000fca0008000000 */
.L_x_10:
        /* <DEDUP_REMOVED lines=25> */
[----:B------:R-:W-:Y:S01]  /*0c60*/  UMOV UR5, 0x3bf921fb ;  /* 0x3bf921fb00057882 */ /* 0x000fe20000000000 */
[----:B------:R-:W-:-:S02]  /*0c70*/  ISETP.GE.AND P1, PT, R5, RZ, PT ;  /* 0x000000ff0500720c */ /* 0x000fc40003f26270 */
[-C--:B--2---:R-:W-:Y:S02]  /*0c80*/  @P0 SHF.L.W.U32.HI R0, R3, R4.reuse, R0 ;  /* 0x0000000403000219 */ /* 0x084fe40000010e00 */
[----:B---3--:R-:W-:-:S04]  /*0c90*/  @P0 SHF.L.W.U32.HI R3, R2, R4, R3 ;  /* 0x0000000402030219 */ /* 0x008fc80000010e03 */
        /* <DEDUP_REMOVED lines=15> */
.L_x_9:
[----:B------:R-:W-:Y:S05]  /*0d90*/  BSYNC.RECONVERGENT B1 ;  /* 0x0000000000017941 */ /* 0x000fea0003800200 */
.L_x_8:
[----:B------:R-:W-:Y:S02]  /*0da0*/  IMAD.MOV.U32 R4, RZ, RZ, 0x37cbac00 ;  /* 0x37cbac00ff047424 */ /* 0x000fe400078e00ff */
[----:B------:R-:W-:Y:S01]  /*0db0*/  FMUL R3, R0, R0 ;  /* 0x0000000000037220 */ /* 0x000fe20000400000 */
[C---:B------:R-:W-:Y:S01]  /*0dc0*/  LOP3.LUT R5, R2.reuse, 0x1, RZ, 0xc0, !PT ;  /* 0x0000000102057812 */ /* 0x040fe200078ec0ff */
[----:B------:R-:W-:Y:S02]  /*0dd0*/  IMAD.MOV.U32 R6, RZ, RZ, 0x3c0885e4 ;  /* 0x3c0885e4ff067424 */ /* 0x000fe400078e00ff */
[----:B------:R-:W-:Y:S01]  /*0de0*/  FFMA R4, R3, R4, -0.0013887860113754868507 ;  /* 0xbab607ed03047423 */ /* 0x000fe20000000004 */
[----:B------:R-:W-:Y:S01]  /*0df0*/  ISETP.NE.U32.AND P0, PT, R5, 0x1, PT ;  /* 0x000000010500780c */ /* 0x000fe20003f05070 */
[----:B------:R-:W-:Y:S02]  /*0e00*/  VIADD R2, R2, 0x1 ;  /* 0x0000000102027836 */ /* 0x000fe40000000000 */
[----:B------:R-:W-:Y:S01]  /*0e10*/  IMAD.MOV.U32 R7, RZ, RZ, 0x3e2aaaa8 ;  /* 0x3e2aaaa8ff077424 */ /* 0x000fe200078e00ff */
[----:B------:R-:W-:-:S02]  /*0e20*/  FSEL R4, R4, -0.00019574658654164522886, P0 ;  /* 0xb94d415304047808 */ /* 0x000fc40000000000 */
[----:B------:R-:W-:Y:S02]  /*0e30*/  FSEL R6, R6, 0.041666727513074874878, !P0 ;  /* 0x3d2aaabb06067808 */ /* 0x000fe40004000000 */
[----:B------:R-:W-:Y:S02]  /*0e40*/  LOP3.LUT P1, RZ, R2, 0x2, RZ, 0xc0, !PT ;  /* 0x0000000202ff7812 */ /* 0x000fe4000782c0ff */
[----:B------:R-:W-:Y:S01]  /*0e50*/  FSEL R0, R0, 1, !P0 ;  /* 0x3f80000000007808 */ /* 0x000fe20004000000 */
[----:B------:R-:W-:Y:S01]  /*0e60*/  FFMA R4, R3, R4, R6 ;  /* 0x0000000403047223 */ /* 0x000fe20000000006 */
[----:B------:R-:W-:-:S03]  /*0e70*/  FSEL R7, -R7, -0.4999999701976776123, !P0 ;  /* 0xbeffffff07077808 */ /* 0x000fc60004000100 */
[C---:B------:R-:W-:Y:S02]  /*0e80*/  FFMA R5, R3.reuse, R0, RZ ;  /* 0x0000000003057223 */ /* 0x040fe400000000ff */
[----:B------:R-:W-:-:S04]  /*0e90*/  FFMA R4, R3, R4, R7 ;  /* 0x0000000403047223 */ /* 0x000fc80000000007 */
[----:B------:R-:W-:-:S04]  /*0ea0*/  FFMA R5, R5, R4, R0 ;  /* 0x0000000405057223 */ /* 0x000fc80000000000 */
[----:B------:R-:W-:-:S07]  /*0eb0*/  @P1 FADD R5, RZ, -R5 ;  /* 0x80000005ff051221 */ /* 0x000fce0000000000 */
.L_x_7:
[----:B------:R-:W-:Y:S05]  /*0ec0*/  BSYNC.RECONVERGENT B0 ;  /* 0x0000000000007941 */ /* 0x000fea0003800200 */
.L_x_2:
[----:B------:R-:W0:Y:S02]  /*0ed0*/  LDC.64 R2, c[0x0][0x380] ;  /* 0x0000e000ff027b82 */ /* 0x000e240000000a00 */
[----:B0-----:R-:W-:-:S05]  /*0ee0*/  IMAD.WIDE R10, R10, 0x4, R2 ;  /* 0x000000040a0a7825 */ /* 0x001fca00078e0202 */
[----:B------:R-:W-:Y:S01]  /*0ef0*/  STG.E desc[UR6][R10.64], R5 ;  /* 0x000000050a007986 */ /* 0x000fe2000c101906 */
[----:B------:R-:W-:Y:S05]  /*0f00*/  EXIT ;  /* 0x000000000000794d */ /* 0x000fea0003800000 */
        .weak           $__internal_0_$__cuda_sm3x_div_rn_noftz_f32_slowpath
        .type           $__internal_0_$__cuda_sm3x_div_rn_noftz_f32_slowpath,@function
        .size           $__internal_0_$__cuda_sm3x_div_rn_noftz_f32_slowpath,(.L_x_23 - $__internal_0_$__cuda_sm3x_div_rn_noftz_f32_slowpath)
$__internal_0_$__cuda_sm3x_div_rn_noftz_f32_slowpath:
[----:B------:R-:W-:Y:S01]  /*0f10*/  SHF.R.U32.HI R6, RZ, 0x17, R5 ;  /* 0x00000017ff067819 */ /* 0x000fe20000011605 */
[----:B------:R-:W-:Y:S01]  /*0f20*/  BSSY.RECONVERGENT B1, `(.L_x_11) ;  /* 0x0000064000017945 */ /* 0x000fe20003800200 */
[--C-:B------:R-:W-:Y:S01]  /*0f30*/  SHF.R.U32.HI R3, RZ, 0x17, R0.reuse ;  /* 0x00000017ff037819 */ /* 0x100fe20000011600 */
[----:B------:R-:W-:Y:S01]  /*0f40*/  IMAD.MOV.U32 R7, RZ, RZ, R0 ;  /* 0x000000ffff077224 */ /* 0x000fe200078e0000 */
[----:B------:R-:W-:Y:S02]  /*0f50*/  LOP3.LUT R6, R6, 0xff, RZ, 0xc0, !PT ;  /* 0x000000ff06067812 */ /* 0x000fe400078ec0ff */
[----:B------:R-:W-:-:S03]  /*0f60*/  LOP3.LUT R12, R3, 0xff, RZ, 0xc0, !PT ;  /* 0x000000ff030c7812 */ /* 0x000fc600078ec0ff */
[----:B------:R-:W-:Y:S02]  /*0f70*/  VIADD R9, R6, 0xffffffff ;  /* 0xffffffff06097836 */ /* 0x000fe40000000000 */
[----:B------:R-:W-:-:S03]  /*0f80*/  VIADD R11, R12, 0xffffffff ;  /* 0xffffffff0c0b7836 */ /* 0x000fc60000000000 */
[----:B------:R-:W-:-:S04]  /*0f90*/  ISETP.GT.U32.AND P0, PT, R9, 0xfd, PT ;  /* 0x000000fd0900780c */ /* 0x000fc80003f04070 */
[----:B------:R-:W-:-:S13]  /*0fa0*/  ISETP.GT.U32.OR P0, PT, R11, 0xfd, P0 ;  /* 0x000000fd0b00780c */ /* 0x000fda0000704470 */
[----:B------:R-:W-:Y:S01]  /*0fb0*/  @!P0 MOV R8, RZ ;  /* 0x000000ff00088202 */ /* 0x000fe20000000f00 */
[----:B------:R-:W-:Y:S06]  /*0fc0*/  @!P0 BRA `(.L_x_12) ;  /* 0x0000000000608947 */ /* 0x000fec0003800000 */
[----:B------:R-:W-:Y:S01]  /*0fd0*/  FSETP.GTU.FTZ.AND P0, PT, |R0|, +INF , PT ;  /* 0x7f8000000000780b */ /* 0x000fe20003f1c200 */
[----:B------:R-:W-:Y:S01]  /*0fe0*/  IMAD.MOV.U32 R3, RZ, RZ, R5 ;  /* 0x000000ffff037224 */ /* 0x000fe200078e0005 */
[----:B------:R-:W-:-:S04]  /*0ff0*/  FSETP.GTU.FTZ.AND P1, PT, |R5|, +INF , PT ;  /* 0x7f8000000500780b */ /* 0x000fc80003f3c200 */
[----:B------:R-:W-:-:S13]  /*1000*/  PLOP3.LUT P0, PT, P0, P1, PT, 0xf8, 0x8f ;  /* 0x00000000008f781c */ /* 0x000fda0000703f70 */
[----:B------:R-:W-:Y:S05]  /*1010*/  @P0 BRA `(.L_x_13) ;  /* 0x00000004004c0947 */ /* 0x000fea0003800000 */
[----:B------:R-:W-:-:S13]  /*1020*/  LOP3.LUT P0, RZ, R5, 0x7fffffff, R7, 0xc8, !PT ;  /* 0x7fffffff05ff7812 */ /* 0x000fda000780c807 */
[----:B------:R-:W-:Y:S05]  /*1030*/  @!P0 BRA `(.L_x_14) ;  /* 0x00000004003c8947 */ /* 0x000fea0003800000 */
[C---:B------:R-:W-:Y:S02]  /*1040*/  FSETP.NEU.FTZ.AND P3, PT, |R0|.reuse, +INF , PT ;  /* 0x7f8000000000780b */ /* 0x040fe40003f7d200 */
[----:B------:R-:W-:Y:S02]  /*1050*/  FSETP.NEU.FTZ.AND P1, PT, |R3|, +INF , PT ;  /* 0x7f8000000300780b */ /* 0x000fe40003f3d200 */
[----:B------:R-:W-:-:S11]  /*1060*/  FSETP.NEU.FTZ.AND P0, PT, |R0|, +INF , PT ;  /* 0x7f8000000000780b */ /* 0x000fd60003f1d200 */
[----:B------:R-:W-:Y:S05]  /*1070*/  @!P1 BRA !P3, `(.L_x_14) ;  /* 0x00000004002c9947 */ /* 0x000fea0005800000 */
[----:B------:R-:W-:-:S04]  /*1080*/  LOP3.LUT P3, RZ, R7, 0x7fffffff, RZ, 0xc0, !PT ;  /* 0x7fffffff07ff7812 */ /* 0x000fc8000786c0ff */
[----:B------:R-:W-:-:S13]  /*1090*/  PLOP3.LUT P1, PT, P1, P3, PT, 0x2f, 0xf2 ;  /* 0x0000000000f2781c */ /* 0x000fda0000f26577 */
[----:B------:R-:W-:Y:S05]  /*10a0*/  @P1 BRA `(.L_x_15) ;  /* 0x0000000400181947 */ /* 0x000fea0003800000 */
[----:B------:R-:W-:-:S04]  /*10b0*/  LOP3.LUT P1, RZ, R5, 0x7fffffff, RZ, 0xc0, !PT ;  /* 0x7fffffff05ff7812 */ /* 0x000fc8000782c0ff */
[----:B------:R-:W-:-:S13]  /*10c0*/  PLOP3.LUT P0, PT, P0, P1, PT, 0x2f, 0xf2 ;  /* 0x0000000000f2781c */ /* 0x000fda0000702577 */
[----:B------:R-:W-:Y:S05]  /*10d0*/  @P0 BRA `(.L_x_16) ;  /* 0x0000000400000947 */ /* 0x000fea0003800000 */
[----:B------:R-:W-:Y:S02]  /*10e0*/  ISETP.GE.AND P0, PT, R11, RZ, PT ;  /* 0x000000ff0b00720c */ /* 0x000fe40003f06270 */
[----:B------:R-:W-:-:S11]  /*10f0*/  ISETP.GE.AND P1, PT, R9, RZ, PT ;  /* 0x000000ff0900720c */ /* 0x000fd60003f26270 */
[----:B------:R-:W-:Y:S02]  /*1100*/  @P0 IMAD.MOV.U32 R8, RZ, RZ, RZ ;  /* 0x000000ffff080224 */ /* 0x000fe400078e00ff */
[----:B------:R-:W-:Y:S01]  /*1110*/  @!P0 FFMA R7, R0, 1.84467440737095516160e+19, RZ ;  /* 0x5f80000000078823 */ /* 0x000fe200000000ff */
[----:B------:R-:W-:Y:S02]  /*1120*/  @!P0 IMAD.MOV.U32 R8, RZ, RZ, -0x40 ;  /* 0xffffffc0ff088424 */ /* 0x000fe400078e00ff */
[----:B------:R-:W-:Y:S02]  /*1130*/  @!P1 FFMA R5, R3, 1.84467440737095516160e+19, RZ ;  /* 0x5f80000003059823 */ /* 0x000fe400000000ff */
[----:B------:R-:W-:-:S07]  /*1140*/  @!P1 VIADD R8, R8, 0x40 ;  /* 0x0000004008089836 */ /* 0x000fce0000000000 */
.L_x_12:
[----:B------:R-:W-:Y:S01]  /*1150*/  LEA R0, R6, 0xc0800000, 0x17 ;  /* 0xc080000006007811 */ /* 0x000fe200078eb8ff */
[----:B------:R-:W-:Y:S01]  /*1160*/  VIADD R3, R12, 0xffffff81 ;  /* 0xffffff810c037836 */ /* 0x000fe20000000000 */
[----:B------:R-:W-:Y:S03]  /*1170*/  BSSY.RECONVERGENT B2, `(.L_x_17) ;  /* 0x0000035000027945 */ /* 0x000fe60003800200 */
[----:B------:R-:W-:Y:S02]  /*1180*/  IMAD.IADD R5, R5, 0x1, -R0 ;  /* 0x0000000105057824 */ /* 0x000fe400078e0a00 */
[----:B------:R-:W-:Y:S02]  /*1190*/  IMAD R0, R3, -0x800000, R7 ;  /* 0xff80000003007824 */ /* 0x000fe400078e0207 */
[----:B------:R0:W1:Y:S01]  /*11a0*/  MUFU.RCP R9, R5 ;  /* 0x0000000500097308 */ /* 0x0000620000001000 */
[----:B------:R-:W-:Y:S01]  /*11b0*/  FADD.FTZ R11, -R5, -RZ ;  /* 0x800000ff050b7221 */ /* 0x000fe20000010100 */
[----:B0-----:R-:W-:-:S05]  /*11c0*/  IADD3 R5, PT, PT, R3, 0x7f, -R6 ;  /* 0x0000007f03057810 */ /* 0x001fca0007ffe806 */
[----:B------:R-:W-:Y:S02]  /*11d0*/  IMAD.IADD R5, R5, 0x1, R8 ;  /* 0x0000000105057824 */ /* 0x000fe400078e0208 */
[----:B-1----:R-:W-:-:S04]  /*11e0*/  FFMA R12, R9, R11, 1 ;  /* 0x3f800000090c7423 */ /* 0x002fc8000000000b */
[----:B------:R-:W-:-:S04]  /*11f0*/  FFMA R14, R9, R12, R9 ;  /* 0x0000000c090e7223 */ /* 0x000fc80000000009 */
[----:B------:R-:W-:-:S04]  /*1200*/  FFMA R7, R0, R14, RZ ;  /* 0x0000000e00077223 */ /* 0x000fc800000000ff */
[----:B------:R-:W-:-:S04]  /*1210*/  FFMA R12, R11, R7, R0 ;  /* 0x000000070b0c7223 */ /* 0x000fc80000000000 */
[----:B------:R-:W-:-:S04]  /*1220*/  FFMA R7, R14, R12, R7 ;  /* 0x0000000c0e077223 */ /* 0x000fc80000000007 */
[----:B------:R-:W-:-:S04]  /*1230*/  FFMA R12, R11, R7, R0 ;  /* 0x000000070b0c7223 */ /* 0x000fc80000000000 */
[----:B------:R-:W-:-:S05]  /*1240*/  FFMA R0, R14, R12, R7 ;  /* 0x0000000c0e007223 */ /* 0x000fca0000000007 */
[----:B------:R-:W-:-:S04]  /*1250*/  SHF.R.U32.HI R3, RZ, 0x17, R0 ;  /* 0x00000017ff037819 */ /* 0x000fc80000011600 */
[----:B------:R-:W-:-:S05]  /*1260*/  LOP3.LUT R3, R3, 0xff, RZ, 0xc0, !PT ;  /* 0x000000ff03037812 */ /* 0x000fca00078ec0ff */
[----:B------:R-:W-:-:S04]  /*1270*/  IMAD.IADD R9, R3, 0x1, R5 ;  /* 0x0000000103097824 */ /* 0x000fc800078e0205 */
[----:B------:R-:W-:-:S05]  /*1280*/  VIADD R3, R9, 0xffffffff ;  /* 0xffffffff09037836 */ /* 0x000fca0000000000 */
[----:B------:R-:W-:-:S13]  /*1290*/  ISETP.GE.U32.AND P0, PT, R3, 0xfe, PT ;  /* 0x000000fe0300780c */ /* 0x000fda0003f06070 */
[----:B------:R-:W-:Y:S05]  /*12a0*/  @!P0 BRA `(.L_x_18) ;  /* 0x0000000000808947 */ /* 0x000fea0003800000 */
[----:B------:R-:W-:-:S13]  /*12b0*/  ISETP.GT.AND P0, PT, R9, 0xfe, PT ;  /* 0x000000fe0900780c */ /* 0x000fda0003f04270 */
[----:B------:R-:W-:Y:S05]  /*12c0*/  @P0 BRA `(.L_x_19) ;  /* 0x00000000006c0947 */ /* 0x000fea0003800000 */
[----:B------:R-:W-:-:S13]  /*12d0*/  ISETP.GE.AND P0, PT, R9, 0x1, PT ;  /* 0x000000010900780c */ /* 0x000fda0003f06270 */
[----:B------:R-:W-:Y:S05]  /*12e0*/  @P0 BRA `(.L_x_20) ;  /* 0x0000000000740947 */ /* 0x000fea0003800000 */
[----:B------:R-:W-:Y:S02]  /*12f0*/  ISETP.GE.AND P0, PT, R9, -0x18, PT ;  /* 0xffffffe80900780c */ /* 0x000fe40003f06270 */
[----:B------:R-:W-:-:S11]  /*1300*/  LOP3.LUT R0, R0, 0x80000000, RZ, 0xc0, !PT ;  /* 0x8000000000007812 */ /* 0x000fd600078ec0ff */
[----:B------:R-:W-:Y:S05]  /*1310*/  @!P0 BRA `(.L_x_20) ;  /* 0x0000000000688947 */ /* 0x000fea0003800000 */
[CCC-:B------:R-:W-:Y:S01]  /*1320*/  FFMA.RZ R3, R14.reuse, R12.reuse, R7.reuse ;  /* 0x0000000c0e037223 */ /* 0x1c0fe2000000c007 */
[C---:B------:R-:W-:Y:S02]  /*1330*/  VIADD R8, R9.reuse, 0x20 ;  /* 0x0000002009087836 */ /* 0x040fe40000000000 */
[CCC-:B------:R-:W-:Y:S01]  /*1340*/  FFMA.RM R6, R14.reuse, R12.reuse, R7.reuse ;  /* 0x0000000c0e067223 */ /* 0x1c0fe20000004007 */
[----:B------:R-:W-:Y:S02]  /*1350*/  ISETP.NE.AND P3, PT, R9, RZ, PT ;  /* 0x000000ff0900720c */ /* 0x000fe40003f65270 */
[----:B------:R-:W-:Y:S01]  /*1360*/  LOP3.LUT R5, R3, 0x7fffff, RZ, 0xc0, !PT ;  /* 0x007fffff03057812 */ /* 0x000fe200078ec0ff */
[----:B------:R-:W-:Y:S01]  /*1370*/  FFMA.RP R3, R14, R12, R7 ;  /* 0x0000000c0e037223 */ /* 0x000fe20000008007 */
[----:B------:R-:W-:Y:S01]  /*1380*/  IMAD.MOV R7, RZ, RZ, -R9 ;  /* 0x000000ffff077224 */ /* 0x000fe200078e0a09 */
[----:B------:R-:W-:Y:S02]  /*1390*/  ISETP.NE.AND P1, PT, R9, RZ, PT ;  /* 0x000000ff0900720c */ /* 0x000fe40003f25270 */
[----:B------:R-:W-:-:S02]  /*13a0*/  LOP3.LUT R5, R5, 0x800000, RZ, 0xfc, !PT ;  /* 0x0080000005057812 */ /* 0x000fc400078efcff */
[----:B------:R-:W-:Y:S02]  /*13b0*/  FSETP.NEU.FTZ.AND P0, PT, R3, R6, PT ;  /* 0x000000060300720b */ /* 0x000fe40003f1d000 */
[----:B------:R-:W-:Y:S02]  /*13c0*/  SHF.L.U32 R8, R5, R8, RZ ;  /* 0x0000000805087219 */ /* 0x000fe400000006ff */
[----:B------:R-:W-:Y:S02]  /*13d0*/  SEL R6, R7, RZ, P3 ;  /* 0x000000ff07067207 */ /* 0x000fe40001800000 */
[----:B------:R-:W-:Y:S02]  /*13e0*/  ISETP.NE.AND P1, PT, R8, RZ, P1 ;  /* 0x000000ff0800720c */ /* 0x000fe40000f25270 */
[----:B------:R-:W-:Y:S02]  /*13f0*/  SHF.R.U32.HI R6, RZ, R6, R5 ;  /* 0x00000006ff067219 */ /* 0x000fe40000011605 */
[----:B------:R-:W-:-:S02]  /*1400*/  PLOP3.LUT P0, PT, P0, P1, PT, 0xf8, 0x8f ;  /* 0x00000000008f781c */ /* 0x000fc40000703f70 */
[----:B------:R-:W-:Y:S02]  /*1410*/  SHF.R.U32.HI R8, RZ, 0x1, R6 ;  /* 0x00000001ff087819 */ /* 0x000fe40000011606 */
[----:B------:R-:W-:-:S04]  /*1420*/  SEL R3, RZ, 0x1, !P0 ;  /* 0x00000001ff037807 */ /* 0x000fc80004000000 */
[----:B------:R-:W-:-:S04]  /*1430*/  LOP3.LUT R3, R3, 0x1, R8, 0xf8, !PT ;  /* 0x0000000103037812 */ /* 0x000fc800078ef808 */
[----:B------:R-:W-:-:S05]  /*1440*/  LOP3.LUT R3, R3, R6, RZ, 0xc0, !PT ;  /* 0x0000000603037212 */ /* 0x000fca00078ec0ff */
[----:B------:R-:W-:-:S05]  /*1450*/  IMAD.IADD R3, R8, 0x1, R3 ;  /* 0x0000000108037824 */ /* 0x000fca00078e0203 */
[----:B------:R-:W-:Y:S01]  /*1460*/  LOP3.LUT R0, R3, R0, RZ, 0xfc, !PT ;  /* 0x0000000003007212 */ /* 0x000fe200078efcff */
[----:B------:R-:W-:Y:S06]  /*1470*/  BRA `(.L_x_20) ;  /* 0x0000000000107947 */ /* 0x000fec0003800000 */
.L_x_19:
[----:B------:R-:W-:-:S04]  /*1480*/  LOP3.LUT R0, R0, 0x80000000, RZ, 0xc0, !PT ;  /* 0x8000000000007812 */ /* 0x000fc800078ec0ff */
[----:B------:R-:W-:Y:S01]  /*1490*/  LOP3.LUT R0, R0, 0x7f800000, RZ, 0xfc, !PT ;  /* 0x7f80000000007812 */ /* 0x000fe200078efcff */
[----:B------:R-:W-:Y:S06]  /*14a0*/  BRA `(.L_x_20) ;  /* 0x0000000000047947 */ /* 0x000fec0003800000 */
.L_x_18:
[----:B------:R-:W-:-:S07]  /*14b0*/  IMAD R0, R5, 0x800000, R0 ;  /* 0x0080000005007824 */ /* 0x000fce00078e0200 */
.L_x_20:
[----:B------:R-:W-:Y:S05]  /*14c0*/  BSYNC.RECONVERGENT B2 ;  /* 0x0000000000027941 */ /* 0x000fea0003800200 */
.L_x_17:
[----:B------:R-:W-:Y:S05]  /*14d0*/  BRA `(.L_x_21) ;  /* 0x0000000000207947 */ /* 0x000fea0003800000 */
.L_x_16:
[----:B------:R-:W-:-:S04]  /*14e0*/  LOP3.LUT R0, R5, 0x80000000, R7, 0x48, !PT ;  /* 0x8000000005007812 */ /* 0x000fc800078e4807 */
[----:B------:R-:W-:Y:S01]  /*14f0*/  LOP3.LUT R0, R0, 0x7f800000, RZ, 0xfc, !PT ;  /* 0x7f80000000007812 */ /* 0x000fe200078efcff */
[----:B------:R-:W-:Y:S06]  /*1500*/  BRA `(.L_x_21) ;  /* 0x0000000000147947 */ /* 0x000fec0003800000 */
.L_x_15:
[----:B------:R-:W-:Y:S01]  /*1510*/  LOP3.LUT R0, R5, 0x80000000, R7, 0x48, !PT ;  /* 0x8000000005007812 */ /* 0x000fe200078e4807 */
[----:B------:R-:W-:Y:S06]  /*1520*/  BRA `(.L_x_21) ;  /* 0x00000000000c7947 */ /* 0x000fec0003800000 */
.L_x_14:
[----:B------:R-:W0:Y:S01]  /*1530*/  MUFU.RSQ R0, -QNAN ;  /* 0xffc0000000007908 */ /* 0x000e220000001400 */
[----:B------:R-:W-:Y:S05]  /*1540*/  BRA `(.L_x_21) ;  /* 0x0000000000047947 */ /* 0x000fea0003800000 */
.L_x_13:
[----:B------:R-:W-:-:S07]  /*1550*/  FADD.FTZ R0, R0, R3 ;  /* 0x0000000300007221 */ /* 0x000fce0000010000 */
.L_x_21:
[----:B------:R-:W-:Y:S05]  /*1560*/  BSYNC.RECONVERGENT B1 ;  /* 0x0000000000017941 */ /* 0x000fea0003800200 */
.L_x_11:
[----:B------:R-:W-:-:S04]  /*1570*/  IMAD.MOV.U32 R5, RZ, RZ, 0x0 ;  /* 0x00000000ff057424 */ /* 0x000fc800078e00ff */
[----:B0-----:R-:W-:Y:S05]  /*1580*/  RET.REL.NODEC R4 `(_Z26positional_encoding_kernelPfii) ;  /* 0xffffffe8049c7950 */ /* 0x001fea0003c3ffff */
.L_x_22:
[----:B------:R-:W-:-:S00]  /*1590*/  BRA `(.L_x_22) ;  /* 0xfffffffc00fc7947 */ /* 0x000fc0000383ffff */
[----:B------:R-:W-:-:S00]  /*15a0*/  NOP ;  /* 0x0000000000007918 */ /* 0x000fc00000000000 */
        /* <DEDUP_REMOVED lines=13> */
.L_x_23:


//--------------------- .nv.global.init           --------------------------
	.section	.nv.global.init,"aw",@progbits
	.align	4
.nv.global.init:
	.type		__cudart_i2opi_f,@object
	.size		__cudart_i2opi_f,(.L_0 - __cudart_i2opi_f)
__cudart_i2opi_f:
        /*0000*/ 	.byte	0x41, 0x90, 0x43, 0x3c, 0x99, 0x95, 0x62, 0xdb, 0xc0, 0xdd, 0x34, 0xf5, 0xd1, 0x57, 0x27, 0xfc
        /*0010*/ 	.byte	0x29, 0x15, 0x44, 0x4e, 0x6e, 0x83, 0xf9, 0xa2
.L_0:


//--------------------- .nv.shared.reserved.0     --------------------------
	.section	.nv.shared.reserved.0,"aw",@nobits
	.weak		__nv_reservedSMEM_offset_0_alias
	.size		__nv_reservedSMEM_offset_0_alias, 0, 64
	.other		__nv_reservedSMEM_offset_0_alias,@"STO_CUDA_RESERVED_SHARED STV_DEFAULT"
__nv_reservedSMEM_offset_0_alias:
	.zero		0
	.zero		64


//--------------------- .nv.constant0._Z26positional_encoding_kernelPfii --------------------------
	.section	.nv.constant0._Z26positional_encoding_kernelPfii,"a",@progbits
	.sectionflags	@""
	.align	4
.nv.constant0._Z26positional_encoding_kernelPfii:
	.zero		912


//--------------------- SYMBOLS --------------------------

	.type		.nv.reservedSmem.offset0,@object
	.size		.nv.reservedSmem.offset0,0x4
